//
// Generated by NVIDIA NVVM Compiler
//
// Compiler Build ID: CL-36424714
// Cuda compilation tools, release 13.0, V13.0.88
// Based on NVVM 20.0.0
//

.version 9.0
.target sm_100
.address_size 64

	// .globl	_Z14testInnerArrayP10InnerArrayS0_i

.visible .entry _Z14testInnerArrayP10InnerArrayS0_i(
	.param .u64 .ptr .align 1 _Z14testInnerArrayP10InnerArrayS0_i_param_0,
	.param .u64 .ptr .align 1 _Z14testInnerArrayP10InnerArrayS0_i_param_1,
	.param .u32 _Z14testInnerArrayP10InnerArrayS0_i_param_2
)
{
	.reg .pred 	%p<2>;
	.reg .b32 	%r<6>;
	.reg .b32 	%f<5>;
	.reg .b64 	%rd<8>;

	ld.param.u64 	%rd1, [_Z14testInnerArrayP10InnerArrayS0_i_param_0];
	ld.param.u64 	%rd2, [_Z14testInnerArrayP10InnerArrayS0_i_param_1];
	ld.param.u32 	%r2, [_Z14testInnerArrayP10InnerArrayS0_i_param_2];
	mov.u32 	%r3, %ctaid.x;
	mov.u32 	%r4, %ntid.x;
	mov.u32 	%r5, %tid.x;
	mad.lo.s32 	%r1, %r3, %r4, %r5;
	setp.ge.u32 	%p1, %r1, %r2;
	@%p1 bra 	$L__BB0_2;
	cvta.to.global.u64 	%rd3, %rd1;
	cvta.to.global.u64 	%rd4, %rd2;
	mul.wide.u32 	%rd5, %r1, 4;
	add.s64 	%rd6, %rd3, %rd5;
	ld.global.f32 	%f1, [%rd6];
	ld.global.f32 	%f2, [%rd6+16777216];
	add.f32 	%f3, %f1, 0f41200000;
	add.f32 	%f4, %f2, 0f41A00000;
	add.s64 	%rd7, %rd4, %rd5;
	st.global.f32 	[%rd7], %f3;
	st.global.f32 	[%rd7+16777216], %f4;
$L__BB0_2:
	ret;

}
	// .globl	_Z6warmupP10InnerArrayS0_i
.visible .entry _Z6warmupP10InnerArrayS0_i(
	.param .u64 .ptr .align 1 _Z6warmupP10InnerArrayS0_i_param_0,
	.param .u64 .ptr .align 1 _Z6warmupP10InnerArrayS0_i_param_1,
	.param .u32 _Z6warmupP10InnerArrayS0_i_param_2
)
{
	.reg .pred 	%p<2>;
	.reg .b32 	%r<6>;
	.reg .b32 	%f<5>;
	.reg .b64 	%rd<8>;

	ld.param.u64 	%rd1, [_Z6warmupP10InnerArrayS0_i_param_0];
	ld.param.u64 	%rd2, [_Z6warmupP10InnerArrayS0_i_param_1];
	ld.param.u32 	%r2, [_Z6warmupP10InnerArrayS0_i_param_2];
	mov.u32 	%r3, %ctaid.x;
	mov.u32 	%r4, %ntid.x;
	mov.u32 	%r5, %tid.x;
	mad.lo.s32 	%r1, %r3, %r4, %r5;
	setp.ge.u32 	%p1, %r1, %r2;
	@%p1 bra 	$L__BB1_2;
	cvta.to.global.u64 	%rd3, %rd1;
	cvta.to.global.u64 	%rd4, %rd2;
	mul.wide.u32 	%rd5, %r1, 4;
	add.s64 	%rd6, %rd3, %rd5;
	ld.global.f32 	%f1, [%rd6];
	ld.global.f32 	%f2, [%rd6+16777216];
	add.f32 	%f3, %f1, 0f41200000;
	add.f32 	%f4, %f2, 0f41A00000;
	add.s64 	%rd7, %rd4, %rd5;
	st.global.f32 	[%rd7], %f3;
	st.global.f32 	[%rd7+16777216], %f4;
$L__BB1_2:
	ret;

}


// ===== COMPILED SASS (sm_100) =====

	.target	sm_100

	.elftype	@"ET_EXEC"


//--------------------- .note.nv.tkinfo           --------------------------
	.section	.note.nv.tkinfo,"",@"SHT_NOTE"
	.sectionflags	@"SHF_NOTE_NV_TKINFO"
	.tkinfo
        /*0018*/ 	.word	0x00000002
        /*0030*/ 	.string	""
        /*0030*/ 	.string	"ptxas"
        /*0030*/ 	.string	"Cuda compilation tools, release 13.0, V13.0.88"
        /*0030*/ 	.string	"Build cuda_13.0.r13.0/compiler.36424714_0"
        /*0030*/ 	.string	"-arch sm_100 -m 64 "



//--------------------- .note.nv.cuinfo           --------------------------
	.section	.note.nv.cuinfo,"",@"SHT_NOTE"
	.sectionflags	@"SHF_NOTE_NV_CUINFO"
        /*0018*/ 	.short	0x0002
        /*001a*/ 	.short	0x0064
        /*001c*/ 	.short	0x0082
	.zero		2


//--------------------- .nv.info                  --------------------------
	.section	.nv.info,"",@"SHT_CUDA_INFO"
	.align	4


	//----- nvinfo : EIATTR_REGCOUNT
	.align		4
        /*0000*/ 	.byte	0x04, 0x2f
        /*0002*/ 	.short	(.L_1 - .L_0)
	.align		4
.L_0:
        /*0004*/ 	.word	index@(_Z14testInnerArrayP10InnerArrayS0_i)
        /*0008*/ 	.word	0x00000010


	//----- nvinfo : EIATTR_FRAME_SIZE
	.align		4
.L_1:
        /*000c*/ 	.byte	0x04, 0x11
        /*000e*/ 	.short	(.L_3 - .L_2)
	.align		4
.L_2:
        /*0010*/ 	.word	index@(_Z14testInnerArrayP10InnerArrayS0_i)
        /*0014*/ 	.word	0x00000000


	//----- nvinfo : EIATTR_REGCOUNT
	.align		4
.L_3:
        /*0018*/ 	.byte	0x04, 0x2f
        /*001a*/ 	.short	(.L_5 - .L_4)
	.align		4
.L_4:
        /*001c*/ 	.word	index@(_Z6warmupP10InnerArrayS0_i)
        /*0020*/ 	.word	0x00000010


	//----- nvinfo : EIATTR_FRAME_SIZE
	.align		4
.L_5:
        /*0024*/ 	.byte	0x04, 0x11
        /*0026*/ 	.short	(.L_7 - .L_6)
	.align		4
.L_6:
        /*0028*/ 	.word	index@(_Z6warmupP10InnerArrayS0_i)
        /*002c*/ 	.word	0x00000000


	//----- nvinfo : EIATTR_MIN_STACK_SIZE
	.align		4
.L_7:
        /*0030*/ 	.byte	0x04, 0x12
        /*0032*/ 	.short	(.L_9 - .L_8)
	.align		4
.L_8:
        /*0034*/ 	.word	index@(_Z6warmupP10InnerArrayS0_i)
        /*0038*/ 	.word	0x00000000


	//----- nvinfo : EIATTR_MIN_STACK_SIZE
	.align		4
.L_9:
        /*003c*/ 	.byte	0x04, 0x12
        /*003e*/ 	.short	(.L_11 - .L_10)
	.align		4
.L_10:
        /*0040*/ 	.word	index@(_Z14testInnerArrayP10InnerArrayS0_i)
        /*0044*/ 	.word	0x00000000
.L_11:


//--------------------- .nv.compat                --------------------------
	.section	.nv.compat,"",@"SHT_CUDA_COMPAT_INFO"
	.align	4
        /*0000*/ 	.byte	0x02, 0x09, 0x00, 0x00, 0x02, 0x02, 0x01, 0x00, 0x02, 0x05, 0x05, 0x00, 0x03, 0x07, 0x01, 0x01
        /*0010*/ 	.byte	0x02, 0x03, 0x00, 0x00, 0x02, 0x06, 0x01, 0x00, 0x04, 0x0b, 0x08, 0x00, 0x09, 0x00, 0x00, 0x00
        /*0020*/ 	.byte	0x00, 0x00, 0x00, 0x00


//--------------------- .nv.info._Z6warmupP10InnerArrayS0_i --------------------------
	.section	.nv.info._Z6warmupP10InnerArrayS0_i,"",@"SHT_CUDA_INFO"
	.sectionflags	@""
	.align	4


	//----- nvinfo : EIATTR_CUDA_API_VERSION
	.align		4
        /*0000*/ 	.byte	0x04, 0x37
        /*0002*/ 	.short	(.L_13 - .L_12)
.L_12:
        /*0004*/ 	.word	0x00000082


	//----- nvinfo : EIATTR_KPARAM_INFO
	.align		4
.L_13:
        /*0008*/ 	.byte	0x04, 0x17
        /*000a*/ 	.short	(.L_15 - .L_14)
.L_14:
        /*000c*/ 	.word	0x00000000
        /*0010*/ 	.short	0x0002
        /*0012*/ 	.short	0x0010
        /*0014*/ 	.byte	0x00, 0xf0, 0x11, 0x00


	//----- nvinfo : EIATTR_KPARAM_INFO
	.align		4
.L_15:
        /*0018*/ 	.byte	0x04, 0x17
        /*001a*/ 	.short	(.L_17 - .L_16)
.L_16:
        /*001c*/ 	.word	0x00000000
        /*0020*/ 	.short	0x0001
        /*0022*/ 	.short	0x0008
        /*0024*/ 	.byte	0x00, 0xf5, 0x21, 0x00


	//----- nvinfo : EIATTR_KPARAM_INFO
	.align		4
.L_17:
        /*0028*/ 	.byte	0x04, 0x17
        /*002a*/ 	.short	(.L_19 - .L_18)
.L_18:
        /*002c*/ 	.word	0x00000000
        /*0030*/ 	.short	0x0000
        /*0032*/ 	.short	0x0000
        /*0034*/ 	.byte	0x00, 0xf5, 0x21, 0x00


	//----- nvinfo : EIATTR_SPARSE_MMA_MASK
	.align		4
.L_19:
        /*0038*/ 	.byte	0x03, 0x50
        /*003a*/ 	.short	0x0000


	//----- nvinfo : EIATTR_MAXREG_COUNT
	.align		4
        /*003c*/ 	.byte	0x03, 0x1b
        /*003e*/ 	.short	0x00ff


	//----- nvinfo : EIATTR_MERCURY_ISA_VERSION
	.align		4
        /*0040*/ 	.byte	0x03, 0x5f
        /*0042*/ 	.short	0x0101


	//----- nvinfo : EIATTR_VRC_CTA_INIT_COUNT
	.align		4
        /*0044*/ 	.byte	0x02, 0x4a
	.zero		1
	.zero		1


	//----- nvinfo : EIATTR_EXIT_INSTR_OFFSETS
	.align		4
        /*0048*/ 	.byte	0x04, 0x1c
        /*004a*/ 	.short	(.L_21 - .L_20)


	//   ....[0]....
.L_20:
        /*004c*/ 	.word	0x00000070


	//   ....[1]....
        /*0050*/ 	.word	0x00000170


	//----- nvinfo : EIATTR_CBANK_PARAM_SIZE
	.align		4
.L_21:
        /*0054*/ 	.byte	0x03, 0x19
        /*0056*/ 	.short	0x0014


	//----- nvinfo : EIATTR_PARAM_CBANK
	.align		4
        /*0058*/ 	.byte	0x04, 0x0a
        /*005a*/ 	.short	(.L_23 - .L_22)
	.align		4
.L_22:
        /*005c*/ 	.word	index@(.nv.constant0._Z6warmupP10InnerArrayS0_i)
        /*0060*/ 	.short	0x0380
        /*0062*/ 	.short	0x0014


	//----- nvinfo : EIATTR_SW_WAR
	.align		4
.L_23:
        /*0064*/ 	.byte	0x04, 0x36
        /*0066*/ 	.short	(.L_25 - .L_24)
.L_24:
        /*0068*/ 	.word	0x00000008
.L_25:


//--------------------- .nv.info._Z14testInnerArrayP10InnerArrayS0_i --------------------------
	.section	.nv.info._Z14testInnerArrayP10InnerArrayS0_i,"",@"SHT_CUDA_INFO"
	.sectionflags	@""
	.align	4


	//----- nvinfo : EIATTR_CUDA_API_VERSION
	.align		4
        /*0000*/ 	.byte	0x04, 0x37
        /*0002*/ 	.short	(.L_27 - .L_26)
.L_26:
        /*0004*/ 	.word	0x00000082


	//----- nvinfo : EIATTR_KPARAM_INFO
	.align		4
.L_27:
        /*0008*/ 	.byte	0x04, 0x17
        /*000a*/ 	.short	(.L_29 - .L_28)
.L_28:
        /*000c*/ 	.word	0x00000000
        /*0010*/ 	.short	0x0002
        /*0012*/ 	.short	0x0010
        /*0014*/ 	.byte	0x00, 0xf0, 0x11, 0x00


	//----- nvinfo : EIATTR_KPARAM_INFO
	.align		4
.L_29:
        /*0018*/ 	.byte	0x04, 0x17
        /*001a*/ 	.short	(.L_31 - .L_30)
.L_30:
        /*001c*/ 	.word	0x00000000
        /*0020*/ 	.short	0x0001
        /*0022*/ 	.short	0x0008
        /*0024*/ 	.byte	0x00, 0xf5, 0x21, 0x00


	//----- nvinfo : EIATTR_KPARAM_INFO
	.align		4
.L_31:
        /*0028*/ 	.byte	0x04, 0x17
        /*002a*/ 	.short	(.L_33 - .L_32)
.L_32:
        /*002c*/ 	.word	0x00000000
        /*0030*/ 	.short	0x0000
        /*0032*/ 	.short	0x0000
        /*0034*/ 	.byte	0x00, 0xf5, 0x21, 0x00


	//----- nvinfo : EIATTR_SPARSE_MMA_MASK
	.align		4
.L_33:
        /*0038*/ 	.byte	0x03, 0x50
        /*003a*/ 	.short	0x0000


	//----- nvinfo : EIATTR_MAXREG_COUNT
	.align		4
        /*003c*/ 	.byte	0x03, 0x1b
        /*003e*/ 	.short	0x00ff


	//----- nvinfo : EIATTR_MERCURY_ISA_VERSION
	.align		4
        /*0040*/ 	.byte	0x03, 0x5f
        /*0042*/ 	.short	0x0101


	//----- nvinfo : EIATTR_VRC_CTA_INIT_COUNT
	.align		4
        /*0044*/ 	.byte	0x02, 0x4a
	.zero		1
	.zero		1


	//----- nvinfo : EIATTR_EXIT_INSTR_OFFSETS
	.align		4
        /*0048*/ 	.byte	0x04, 0x1c
        /*004a*/ 	.short	(.L_35 - .L_34)


	//   ....[0]....
.L_34:
        /*004c*/ 	.word	0x00000070


	//   ....[1]....
        /*0050*/ 	.word	0x00000170


	//----- nvinfo : EIATTR_CBANK_PARAM_SIZE
	.align		4
.L_35:
        /*0054*/ 	.byte	0x03, 0x19
        /*0056*/ 	.short	0x0014


	//----- nvinfo : EIATTR_PARAM_CBANK
	.align		4
        /*0058*/ 	.byte	0x04, 0x0a
        /*005a*/ 	.short	(.L_37 - .L_36)
	.align		4
.L_36:
        /*005c*/ 	.word	index@(.nv.constant0._Z14testInnerArrayP10InnerArrayS0_i)
        /*0060*/ 	.short	0x0380
        /*0062*/ 	.short	0x0014


	//----- nvinfo : EIATTR_SW_WAR
	.align		4
.L_37:
        /*0064*/ 	.byte	0x04, 0x36
        /*0066*/ 	.short	(.L_39 - .L_38)
.L_38:
        /*0068*/ 	.word	0x00000008
.L_39:


//--------------------- .nv.callgraph             --------------------------
	.section	.nv.callgraph,"",@"SHT_CUDA_CALLGRAPH"
	.align	4
	.sectionentsize	8
	.align		4
        /*0000*/ 	.word	0x00000000
	.align		4
        /*0004*/ 	.word	0xffffffff
	.align		4
        /*0008*/ 	.word	0x00000000
	.align		4
        /*000c*/ 	.word	0xfffffffe
	.align		4
        /*0010*/ 	.word	0x00000000
	.align		4
        /*0014*/ 	.word	0xfffffffd
	.align		4
        /*0018*/ 	.word	0x00000000
	.align		4
        /*001c*/ 	.word	0xfffffffc


//--------------------- .text._Z6warmupP10InnerArrayS0_i --------------------------
	.section	.text._Z6warmupP10InnerArrayS0_i,"ax",@progbits
	.align	128
        .global         _Z6warmupP10InnerArrayS0_i
        .type           _Z6warmupP10InnerArrayS0_i,@function
        .size           _Z6warmupP10InnerArrayS0_i,(.L_x_2 - _Z6warmupP10InnerArrayS0_i)
        .other          _Z6warmupP10InnerArrayS0_i,@"STO_CUDA_ENTRY STV_DEFAULT"
_Z6warmupP10InnerArrayS0_i:
.text._Z6warmupP10InnerArrayS0_i:
[----:B------:R-:W-:Y:S01]  /*0000*/  LDC R1, c[0x0][0x37c] ;  /* 0x0000df00ff017b82 */ /* 0x000fe20000000800 */
[----:B------:R-:W0:Y:S07]  /*0010*/  S2R R0, SR_TID.X ;  /* 0x0000000000007919 */ /* 0x000e2e0000002100 */
[----:B------:R-:W0:Y:S01]  /*0020*/  S2UR UR4, SR_CTAID.X ;  /* 0x00000000000479c3 */ /* 0x000e220000002500 */
[----:B------:R-:W1:Y:S07]  /*0030*/  LDCU UR5, c[0x0][0x390] ;  /* 0x00007200ff0577ac */ /* 0x000e6e0008000800 */
[----:B------:R-:W0:Y:S02]  /*0040*/  LDC R9, c[0x0][0x360] ;  /* 0x0000d800ff097b82 */ /* 0x000e240000000800 */
[----:B0-----:R-:W-:-:S05]  /*0050*/  IMAD R9, R9, UR4, R0 ;  /* 0x0000000409097c24 */ /* 0x001fca000f8e0200 */
[----:B-1----:R-:W-:-:S13]  /*0060*/  ISETP.GE.U32.AND P0, PT, R9, UR5, PT ;  /* 0x0000000509007c0c */ /* 0x002fda000bf06070 */
[----:B------:R-:W-:Y:S05]  /*0070*/  @P0 EXIT ;  /* 0x000000000000094d */ /* 0x000fea0003800000 */
[----:B------:R-:W0:Y:S01]  /*0080*/  LDC.64 R2, c[0x0][0x380] ;  /* 0x0000e000ff027b82 */ /* 0x000e220000000a00 */
[----:B------:R-:W1:Y:S07]  /*0090*/  LDCU.64 UR4, c[0x0][0x358] ;  /* 0x00006b00ff0477ac */ /* 0x000e6e0008000a00 */
[----:B------:R-:W2:Y:S01]  /*00a0*/  LDC.64 R4, c[0x0][0x388] ;  /* 0x0000e200ff047b82 */ /* 0x000ea20000000a00 */
[----:B0-----:R-:W-:-:S03]  /*00b0*/  IMAD.WIDE.U32 R2, R9, 0x4, R2 ;  /* 0x0000000409027825 */ /* 0x001fc600078e0002 */
[----:B------:R-:W-:-:S03]  /*00c0*/  IADD3 R6, P0, PT, R2, 0x1000000, RZ ;  /* 0x0100000002067810 */ /* 0x000fc60007f1e0ff */
[----:B-1----:R-:W3:Y:S01]  /*00d0*/  LDG.E R2, desc[UR4][R2.64] ;  /* 0x0000000402027981 */ /* 0x002ee2000c1e1900 */
[----:B------:R-:W-:-:S05]  /*00e0*/  IADD3.X R7, PT, PT, RZ, R3, RZ, P0, !PT ;  /* 0x00000003ff077210 */ /* 0x000fca00007fe4ff */
[----:B------:R-:W4:Y:S01]  /*00f0*/  LDG.E R6, desc[UR4][R6.64] ;  /* 0x0000000406067981 */ /* 0x000f22000c1e1900 */
[----:B--2---:R-:W-:-:S03]  /*0100*/  IMAD.WIDE.U32 R4, R9, 0x4, R4 ;  /* 0x0000000409047825 */ /* 0x004fc600078e0004 */
[----:B------:R-:W-:-:S04]  /*0110*/  IADD3 R8, P0, PT, R4, 0x1000000, RZ ;  /* 0x0100000004087810 */ /* 0x000fc80007f1e0ff */
[----:B------:R-:W-:Y:S01]  /*0120*/  IADD3.X R9, PT, PT, RZ, R5, RZ, P0, !PT ;  /* 0x00000005ff097210 */ /* 0x000fe200007fe4ff */
[----:B---3--:R-:W-:Y:S01]  /*0130*/  FADD R11, R2, 10 ;  /* 0x41200000020b7421 */ /* 0x008fe20000000000 */
[----:B----4-:R-:W-:-:S04]  /*0140*/  FADD R13, R6, 20 ;  /* 0x41a00000060d7421 */ /* 0x010fc80000000000 */
[----:B------:R-:W-:Y:S04]  /*0150*/  STG.E desc[UR4][R4.64], R11 ;  /* 0x0000000b04007986 */ /* 0x000fe8000c101904 */
[----:B------:R-:W-:Y:S01]  /*0160*/  STG.E desc[UR4][R8.64], R13 ;  /* 0x0000000d08007986 */ /* 0x000fe2000c101904 */
[----:B------:R-:W-:Y:S05]  /*0170*/  EXIT ;  /* 0x000000000000794d */ /* 0x000fea0003800000 */
.L_x_0:
[----:B------:R-:W-:-:S00]  /*0180*/  BRA `(.L_x_0) ;  /* 0xfffffffc00fc7947 */ /* 0x000fc0000383ffff */
[----:B------:R-:W-:-:S00]  /*0190*/  NOP ;  /* 0x0000000000007918 */ /* 0x000fc00000000000 */
        /* <DEDUP_REMOVED lines=14> */
.L_x_2:


//--------------------- .text._Z14testInnerArrayP10InnerArrayS0_i --------------------------
	.section	.text._Z14testInnerArrayP10InnerArrayS0_i,"ax",@progbits
	.align	128
        .global         _Z14testInnerArrayP10InnerArrayS0_i
        .type           _Z14testInnerArrayP10InnerArrayS0_i,@function
        .size           _Z14testInnerArrayP10InnerArrayS0_i,(.L_x_3 - _Z14testInnerArrayP10InnerArrayS0_i)
        .other          _Z14testInnerArrayP10InnerArrayS0_i,@"STO_CUDA_ENTRY STV_DEFAULT"
_Z14testInnerArrayP10InnerArrayS0_i:
.text._Z14testInnerArrayP10InnerArrayS0_i:
        /* <DEDUP_REMOVED lines=24> */
.L_x_1:
        /* <DEDUP_REMOVED lines=16> */
.L_x_3:


//--------------------- .nv.shared.reserved.0     --------------------------
	.section	.nv.shared.reserved.0,"aw",@nobits
	.weak		__nv_reservedSMEM_offset_0_alias
	.size		__nv_reservedSMEM_offset_0_alias, 0, 64
	.other		__nv_reservedSMEM_offset_0_alias,@"STO_CUDA_RESERVED_SHARED STV_DEFAULT"
__nv_reservedSMEM_offset_0_alias:
	.zero		0
	.zero		64


//--------------------- .nv.constant0._Z6warmupP10InnerArrayS0_i --------------------------
	.section	.nv.constant0._Z6warmupP10InnerArrayS0_i,"a",@progbits
	.sectionflags	@""
	.align	4
.nv.constant0._Z6warmupP10InnerArrayS0_i:
	.zero		916


//--------------------- .nv.constant0._Z14testInnerArrayP10InnerArrayS0_i --------------------------
	.section	.nv.constant0._Z14testInnerArrayP10InnerArrayS0_i,"a",@progbits
	.sectionflags	@""
	.align	4
.nv.constant0._Z14testInnerArrayP10InnerArrayS0_i:
	.zero		916


//--------------------- SYMBOLS --------------------------

	.type		.nv.reservedSmem.offset0,@object
	.size		.nv.reservedSmem.offset0,0x4
